//
// Generated by NVIDIA NVVM Compiler
//
// Compiler Build ID: CL-36424714
// Cuda compilation tools, release 13.0, V13.0.88
// Based on NVVM 20.0.0
//

.version 9.0
.target sm_100
.address_size 64

	// .globl	_Z20findOriginStructuresllPVl

.visible .entry _Z20findOriginStructuresllPVl(
	.param .u64 _Z20findOriginStructuresllPVl_param_0,
	.param .u64 _Z20findOriginStructuresllPVl_param_1,
	.param .u64 .ptr .align 1 _Z20findOriginStructuresllPVl_param_2
)
{
	.reg .pred 	%p<10>;
	.reg .b32 	%r<103>;
	.reg .b64 	%rd<54>;

	ld.param.u64 	%rd16, [_Z20findOriginStructuresllPVl_param_0];
	ld.param.u64 	%rd17, [_Z20findOriginStructuresllPVl_param_1];
	ld.param.u64 	%rd18, [_Z20findOriginStructuresllPVl_param_2];
	mov.u32 	%r9, %ntid.x;
	mov.u32 	%r10, %ctaid.x;
	mov.u32 	%r11, %tid.x;
	mad.lo.s32 	%r12, %r9, %r10, %r11;
	mov.u32 	%r13, %nctaid.x;
	mul.lo.s32 	%r14, %r13, %r9;
	cvt.s64.s32 	%rd1, %r12;
	mul.lo.s64 	%rd2, %rd17, %rd1;
	cvt.s64.s32 	%rd3, %r14;
	or.b64  	%rd19, %rd2, %rd3;
	and.b64  	%rd20, %rd19, -4294967296;
	setp.ne.s64 	%p1, %rd20, 0;
	@%p1 bra 	$L__BB0_2;
	cvt.u32.u64 	%r15, %rd3;
	cvt.u32.u64 	%r16, %rd2;
	div.u32 	%r17, %r16, %r15;
	cvt.u64.u32 	%rd51, %r17;
	bra.uni 	$L__BB0_3;
$L__BB0_2:
	div.s64 	%rd51, %rd2, %rd3;
$L__BB0_3:
	cvt.u32.u64 	%r18, %rd1;
	add.s32 	%r19, %r18, 1;
	cvt.s64.s32 	%rd21, %r19;
	mul.lo.s64 	%rd7, %rd17, %rd21;
	or.b64  	%rd22, %rd7, %rd3;
	and.b64  	%rd23, %rd22, -4294967296;
	setp.ne.s64 	%p2, %rd23, 0;
	@%p2 bra 	$L__BB0_5;
	cvt.u32.u64 	%r20, %rd3;
	cvt.u32.u64 	%r21, %rd7;
	div.u32 	%r22, %r21, %r20;
	cvt.u64.u32 	%rd52, %r22;
	bra.uni 	$L__BB0_6;
$L__BB0_5:
	div.s64 	%rd52, %rd7, %rd3;
$L__BB0_6:
	add.s64 	%rd11, %rd52, %rd16;
	setp.ge.s64 	%p3, %rd51, %rd52;
	@%p3 bra 	$L__BB0_15;
	cvta.to.global.u64 	%rd24, %rd18;
	shl.b64 	%rd25, %rd1, 3;
	add.s64 	%rd12, %rd24, %rd25;
	add.s64 	%rd53, %rd51, %rd16;
$L__BB0_8:
	add.s64 	%rd26, %rd53, 14357617;
	xor.b64  	%rd27, %rd26, 25214903917;
	mad.lo.s64 	%rd28, %rd27, 25214903917, 11;
	shr.u64 	%rd29, %rd28, 17;
	cvt.u32.u64 	%r23, %rd29;
	and.b32  	%r24, %r23, 2147483647;
	mul.hi.u32 	%r25, %r24, 715827883;
	shr.u32 	%r26, %r25, 2;
	mul.lo.s32 	%r27, %r26, 24;
	sub.s32 	%r28, %r23, %r27;
	mad.lo.s64 	%rd30, %rd27, 8602081037417187945, 277363943098;
	shr.u64 	%rd31, %rd30, 17;
	cvt.u32.u64 	%r29, %rd31;
	and.b32  	%r30, %r29, 2147483647;
	mul.hi.u32 	%r31, %r30, 715827883;
	shr.u32 	%r32, %r31, 2;
	mul.lo.s32 	%r33, %r32, 24;
	sub.s32 	%r34, %r29, %r33;
	shl.b32 	%r35, %r28, 4;
	or.b32  	%r36, %r35, 9;
	shl.b32 	%r37, %r34, 4;
	or.b32  	%r38, %r37, 9;
	add.s64 	%rd32, %rd53, 132912345158;
	xor.b64  	%rd33, %rd32, 25214903917;
	mad.lo.s64 	%rd34, %rd33, 25214903917, 11;
	shr.u64 	%rd35, %rd34, 17;
	cvt.u32.u64 	%r39, %rd35;
	and.b32  	%r40, %r39, 2147483647;
	mul.hi.u32 	%r41, %r40, 715827883;
	shr.u32 	%r42, %r41, 2;
	mul.lo.s32 	%r43, %r42, 24;
	sub.s32 	%r44, %r39, %r43;
	mad.lo.s64 	%rd36, %rd33, 8602081037417187945, 277363943098;
	shr.u64 	%rd37, %rd36, 17;
	cvt.u32.u64 	%r45, %rd37;
	and.b32  	%r46, %r45, 2147483647;
	mul.hi.u32 	%r47, %r46, 715827883;
	shr.u32 	%r48, %r47, 2;
	mul.lo.s32 	%r49, %r48, 24;
	sub.s32 	%r50, %r45, %r49;
	shl.b32 	%r51, %r44, 4;
	or.b32  	%r1, %r51, 9;
	shl.b32 	%r52, %r50, 4;
	or.b32  	%r2, %r52, 521;
	add.s64 	%rd38, %rd53, 341887486329;
	xor.b64  	%rd39, %rd38, 25214903917;
	mad.lo.s64 	%rd40, %rd39, 25214903917, 11;
	shr.u64 	%rd41, %rd40, 17;
	cvt.u32.u64 	%r53, %rd41;
	and.b32  	%r54, %r53, 2147483647;
	mul.hi.u32 	%r55, %r54, 715827883;
	shr.u32 	%r56, %r55, 2;
	mul.lo.s32 	%r57, %r56, 24;
	sub.s32 	%r58, %r53, %r57;
	mad.lo.s64 	%rd42, %rd39, 8602081037417187945, 277363943098;
	shr.u64 	%rd43, %rd42, 17;
	cvt.u32.u64 	%r59, %rd43;
	and.b32  	%r60, %r59, 2147483647;
	mul.hi.u32 	%r61, %r60, 715827883;
	shr.u32 	%r62, %r61, 2;
	mul.lo.s32 	%r63, %r62, 24;
	sub.s32 	%r64, %r59, %r63;
	shl.b32 	%r65, %r58, 4;
	or.b32  	%r3, %r65, 521;
	shl.b32 	%r66, %r64, 4;
	or.b32  	%r4, %r66, 9;
	add.s64 	%rd44, %rd53, 474785473870;
	xor.b64  	%rd45, %rd44, 25214903917;
	mad.lo.s64 	%rd46, %rd45, 25214903917, 11;
	shr.u64 	%rd47, %rd46, 17;
	cvt.u32.u64 	%r67, %rd47;
	and.b32  	%r68, %r67, 2147483647;
	mul.hi.u32 	%r69, %r68, 715827883;
	shr.u32 	%r70, %r69, 2;
	mul.lo.s32 	%r71, %r70, 24;
	sub.s32 	%r72, %r67, %r71;
	mad.lo.s64 	%rd48, %rd45, 8602081037417187945, 277363943098;
	shr.u64 	%rd49, %rd48, 17;
	cvt.u32.u64 	%r73, %rd49;
	and.b32  	%r74, %r73, 2147483647;
	mul.hi.u32 	%r75, %r74, 715827883;
	shr.u32 	%r76, %r75, 2;
	mul.lo.s32 	%r77, %r76, 24;
	sub.s32 	%r78, %r73, %r77;
	shl.b32 	%r79, %r72, 4;
	or.b32  	%r5, %r79, 521;
	shl.b32 	%r80, %r78, 4;
	or.b32  	%r6, %r80, 521;
	add.s32 	%r81, %r1, %r36;
	add.s32 	%r82, %r81, %r3;
	add.s32 	%r83, %r82, %r5;
	shr.u32 	%r7, %r83, 2;
	add.s32 	%r84, %r2, %r38;
	add.s32 	%r85, %r84, %r4;
	add.s32 	%r86, %r85, %r6;
	shr.u32 	%r8, %r86, 2;
	sub.s32 	%r87, %r7, %r36;
	sub.s32 	%r88, %r8, %r38;
	mul.lo.s32 	%r89, %r87, %r87;
	mad.lo.s32 	%r90, %r88, %r88, %r89;
	setp.gt.u32 	%p4, %r90, 16384;
	@%p4 bra 	$L__BB0_14;
	sub.s32 	%r91, %r7, %r1;
	sub.s32 	%r92, %r8, %r2;
	mul.lo.s32 	%r93, %r91, %r91;
	mad.lo.s32 	%r94, %r92, %r92, %r93;
	setp.gt.u32 	%p5, %r94, 16384;
	@%p5 bra 	$L__BB0_14;
	sub.s32 	%r95, %r7, %r3;
	sub.s32 	%r96, %r8, %r4;
	mul.lo.s32 	%r97, %r95, %r95;
	mad.lo.s32 	%r98, %r96, %r96, %r97;
	setp.gt.u32 	%p6, %r98, 16384;
	@%p6 bra 	$L__BB0_14;
	sub.s32 	%r99, %r7, %r5;
	sub.s32 	%r100, %r8, %r6;
	mul.lo.s32 	%r101, %r99, %r99;
	mad.lo.s32 	%r102, %r100, %r100, %r101;
	setp.gt.u32 	%p7, %r102, 16384;
	@%p7 bra 	$L__BB0_14;
$L__BB0_12:
	ld.volatile.global.u64 	%rd50, [%rd12];
	setp.ne.s64 	%p8, %rd50, -1;
	@%p8 bra 	$L__BB0_12;
	st.volatile.global.u64 	[%rd12], %rd53;
$L__BB0_14:
	add.s64 	%rd53, %rd53, 1;
	setp.lt.s64 	%p9, %rd53, %rd11;
	@%p9 bra 	$L__BB0_8;
$L__BB0_15:
	ret;

}


// ===== COMPILED SASS (sm_100) =====

	.target	sm_100

	.elftype	@"ET_EXEC"


//--------------------- .note.nv.tkinfo           --------------------------
	.section	.note.nv.tkinfo,"",@"SHT_NOTE"
	.sectionflags	@"SHF_NOTE_NV_TKINFO"
	.tkinfo
        /*0018*/ 	.word	0x00000002
        /*0030*/ 	.string	""
        /*0030*/ 	.string	"ptxas"
        /*0030*/ 	.string	"Cuda compilation tools, release 13.0, V13.0.88"
        /*0030*/ 	.string	"Build cuda_13.0.r13.0/compiler.36424714_0"
        /*0030*/ 	.string	"-arch sm_100 -m 64 "



//--------------------- .note.nv.cuinfo           --------------------------
	.section	.note.nv.cuinfo,"",@"SHT_NOTE"
	.sectionflags	@"SHF_NOTE_NV_CUINFO"
        /*0018*/ 	.short	0x0002
        /*001a*/ 	.short	0x0064
        /*001c*/ 	.short	0x0082
	.zero		2


//--------------------- .nv.info                  --------------------------
	.section	.nv.info,"",@"SHT_CUDA_INFO"
	.align	4


	//----- nvinfo : EIATTR_REGCOUNT
	.align		4
        /*0000*/ 	.byte	0x04, 0x2f
        /*0002*/ 	.short	(.L_1 - .L_0)
	.align		4
.L_0:
        /*0004*/ 	.word	index@(_Z20findOriginStructuresllPVl)
        /*0008*/ 	.word	0x0000001b


	//----- nvinfo : EIATTR_FRAME_SIZE
	.align		4
.L_1:
        /*000c*/ 	.byte	0x04, 0x11
        /*000e*/ 	.short	(.L_3 - .L_2)
	.align		4
.L_2:
        /*0010*/ 	.word	index@($__internal_0_$__cuda_sm20_div_s64)
        /*0014*/ 	.word	0x00000000


	//----- nvinfo : EIATTR_FRAME_SIZE
	.align		4
.L_3:
        /*0018*/ 	.byte	0x04, 0x11
        /*001a*/ 	.short	(.L_5 - .L_4)
	.align		4
.L_4:
        /*001c*/ 	.word	index@(_Z20findOriginStructuresllPVl)
        /*0020*/ 	.word	0x00000000


	//----- nvinfo : EIATTR_MIN_STACK_SIZE
	.align		4
.L_5:
        /*0024*/ 	.byte	0x04, 0x12
        /*0026*/ 	.short	(.L_7 - .L_6)
	.align		4
.L_6:
        /*0028*/ 	.word	index@(_Z20findOriginStructuresllPVl)
        /*002c*/ 	.word	0x00000000
.L_7:


//--------------------- .nv.compat                --------------------------
	.section	.nv.compat,"",@"SHT_CUDA_COMPAT_INFO"
	.align	4
        /*0000*/ 	.byte	0x02, 0x09, 0x00, 0x00, 0x02, 0x02, 0x01, 0x00, 0x02, 0x05, 0x05, 0x00, 0x03, 0x07, 0x01, 0x01
        /*0010*/ 	.byte	0x02, 0x03, 0x00, 0x00, 0x02, 0x06, 0x01, 0x00, 0x04, 0x0b, 0x08, 0x00, 0x09, 0x00, 0x00, 0x00
        /*0020*/ 	.byte	0x00, 0x00, 0x00, 0x00


//--------------------- .nv.info._Z20findOriginStructuresllPVl --------------------------
	.section	.nv.info._Z20findOriginStructuresllPVl,"",@"SHT_CUDA_INFO"
	.sectionflags	@""
	.align	4


	//----- nvinfo : EIATTR_CUDA_API_VERSION
	.align		4
        /*0000*/ 	.byte	0x04, 0x37
        /*0002*/ 	.short	(.L_9 - .L_8)
.L_8:
        /*0004*/ 	.word	0x00000082


	//----- nvinfo : EIATTR_KPARAM_INFO
	.align		4
.L_9:
        /*0008*/ 	.byte	0x04, 0x17
        /*000a*/ 	.short	(.L_11 - .L_10)
.L_10:
        /*000c*/ 	.word	0x00000000
        /*0010*/ 	.short	0x0002
        /*0012*/ 	.short	0x0010
        /*0014*/ 	.byte	0x00, 0xf5, 0x21, 0x00


	//----- nvinfo : EIATTR_KPARAM_INFO
	.align		4
.L_11:
        /*0018*/ 	.byte	0x04, 0x17
        /*001a*/ 	.short	(.L_13 - .L_12)
.L_12:
        /*001c*/ 	.word	0x00000000
        /*0020*/ 	.short	0x0001
        /*0022*/ 	.short	0x0008
        /*0024*/ 	.byte	0x00, 0xf0, 0x21, 0x00


	//----- nvinfo : EIATTR_KPARAM_INFO
	.align		4
.L_13:
        /*0028*/ 	.byte	0x04, 0x17
        /*002a*/ 	.short	(.L_15 - .L_14)
.L_14:
        /*002c*/ 	.word	0x00000000
        /*0030*/ 	.short	0x0000
        /*0032*/ 	.short	0x0000
        /*0034*/ 	.byte	0x00, 0xf0, 0x21, 0x00


	//----- nvinfo : EIATTR_SPARSE_MMA_MASK
	.align		4
.L_15:
        /*0038*/ 	.byte	0x03, 0x50
        /*003a*/ 	.short	0x0000


	//----- nvinfo : EIATTR_MAXREG_COUNT
	.align		4
        /*003c*/ 	.byte	0x03, 0x1b
        /*003e*/ 	.short	0x00ff


	//----- nvinfo : EIATTR_MERCURY_ISA_VERSION
	.align		4
        /*0040*/ 	.byte	0x03, 0x5f
        /*0042*/ 	.short	0x0101


	//----- nvinfo : EIATTR_VRC_CTA_INIT_COUNT
	.align		4
        /*0044*/ 	.byte	0x02, 0x4a
	.zero		1
	.zero		1


	//----- nvinfo : EIATTR_EXIT_INSTR_OFFSETS
	.align		4
        /*0048*/ 	.byte	0x04, 0x1c
        /*004a*/ 	.short	(.L_17 - .L_16)


	//   ....[0]....
.L_16:
        /*004c*/ 	.word	0x00000590


	//   ....[1]....
        /*0050*/ 	.word	0x00000f20


	//----- nvinfo : EIATTR_CRS_STACK_SIZE
	.align		4
.L_17:
        /*0054*/ 	.byte	0x04, 0x1e
        /*0056*/ 	.short	(.L_19 - .L_18)
.L_18:
        /*0058*/ 	.word	0x00000000


	//----- nvinfo : EIATTR_CBANK_PARAM_SIZE
	.align		4
.L_19:
        /*005c*/ 	.byte	0x03, 0x19
        /*005e*/ 	.short	0x0018


	//----- nvinfo : EIATTR_PARAM_CBANK
	.align		4
        /*0060*/ 	.byte	0x04, 0x0a
        /*0062*/ 	.short	(.L_21 - .L_20)
	.align		4
.L_20:
        /*0064*/ 	.word	index@(.nv.constant0._Z20findOriginStructuresllPVl)
        /*0068*/ 	.short	0x0380
        /*006a*/ 	.short	0x0018


	//----- nvinfo : EIATTR_SW_WAR
	.align		4
.L_21:
        /*006c*/ 	.byte	0x04, 0x36
        /*006e*/ 	.short	(.L_23 - .L_22)
.L_22:
        /*0070*/ 	.word	0x00000008
.L_23:


//--------------------- .nv.callgraph             --------------------------
	.section	.nv.callgraph,"",@"SHT_CUDA_CALLGRAPH"
	.align	4
	.sectionentsize	8
	.align		4
        /*0000*/ 	.word	0x00000000
	.align		4
        /*0004*/ 	.word	0xffffffff
	.align		4
        /*0008*/ 	.word	0x00000000
	.align		4
        /*000c*/ 	.word	0xfffffffe
	.align		4
        /*0010*/ 	.word	0x00000000
	.align		4
        /*0014*/ 	.word	0xfffffffd
	.align		4
        /*0018*/ 	.word	0x00000000
	.align		4
        /*001c*/ 	.word	0xfffffffc


//--------------------- .text._Z20findOriginStructuresllPVl --------------------------
	.section	.text._Z20findOriginStructuresllPVl,"ax",@progbits
	.align	128
        .global         _Z20findOriginStructuresllPVl
        .type           _Z20findOriginStructuresllPVl,@function
        .size           _Z20findOriginStructuresllPVl,(.L_x_12 - _Z20findOriginStructuresllPVl)
        .other          _Z20findOriginStructuresllPVl,@"STO_CUDA_ENTRY STV_DEFAULT"
_Z20findOriginStructuresllPVl:
.text._Z20findOriginStructuresllPVl:
[----:B------:R-:W-:Y:S01]  /*0000*/  LDC R1, c[0x0][0x37c] ;  /* 0x0000df00ff017b82 */ /* 0x000fe20000000800 */
[----:B------:R-:W0:Y:S01]  /*0010*/  S2R R7, SR_CTAID.X ;  /* 0x0000000000077919 */ /* 0x000e220000002500 */
[----:B------:R-:W0:Y:S01]  /*0020*/  LDCU UR4, c[0x0][0x360] ;  /* 0x00006c00ff0477ac */ /* 0x000e220008000800 */
[----:B------:R-:W-:Y:S01]  /*0030*/  BSSY.RECONVERGENT B0, `(.L_x_0) ;  /* 0x000002a000007945 */ /* 0x000fe20003800200 */
[----:B------:R-:W0:Y:S01]  /*0040*/  S2R R0, SR_TID.X ;  /* 0x0000000000007919 */ /* 0x000e220000002100 */
[----:B------:R-:W1:Y:S01]  /*0050*/  LDCU.64 UR6, c[0x0][0x388] ;  /* 0x00007100ff0677ac */ /* 0x000e620008000a00 */
[----:B------:R-:W2:Y:S01]  /*0060*/  LDCU UR5, c[0x0][0x370] ;  /* 0x00006e00ff0577ac */ /* 0x000ea20008000800 */
[----:B0-----:R-:W-:Y:S01]  /*0070*/  IMAD R7, R7, UR4, R0 ;  /* 0x0000000407077c24 */ /* 0x001fe2000f8e0200 */
[----:B--2---:R-:W-:-:S03]  /*0080*/  UIMAD UR4, UR4, UR5, URZ ;  /* 0x00000005040472a4 */ /* 0x004fc6000f8e02ff */
[----:B-1----:R-:W-:Y:S01]  /*0090*/  IMAD.WIDE.U32 R10, R7, UR6, RZ ;  /* 0x00000006070a7c25 */ /* 0x002fe2000f8e00ff */
[----:B------:R-:W-:Y:S01]  /*00a0*/  SHF.R.S32.HI R6, RZ, 0x1f, R7 ;  /* 0x0000001fff067819 */ /* 0x000fe20000011407 */
[----:B------:R-:W-:-:S04]  /*00b0*/  USHF.R.S32.HI UR5, URZ, 0x1f, UR4 ;  /* 0x0000001fff057899 */ /* 0x000fc80008011404 */
[----:B------:R-:W-:-:S04]  /*00c0*/  IMAD R0, R6, UR6, RZ ;  /* 0x0000000606007c24 */ /* 0x000fc8000f8e02ff */
[----:B------:R-:W-:-:S04]  /*00d0*/  IMAD R3, R7, UR7, R0 ;  /* 0x0000000707037c24 */ /* 0x000fc8000f8e0200 */
[----:B------:R-:W-:-:S05]  /*00e0*/  IMAD.IADD R0, R11, 0x1, R3 ;  /* 0x000000010b007824 */ /* 0x000fca00078e0203 */
[----:B------:R-:W-:-:S04]  /*00f0*/  LOP3.LUT R2, R0, UR5, RZ, 0xfc, !PT ;  /* 0x0000000500027c12 */ /* 0x000fc8000f8efcff */
[----:B------:R-:W-:-:S13]  /*0100*/  ISETP.NE.U32.AND P0, PT, R2, RZ, PT ;  /* 0x000000ff0200720c */ /* 0x000fda0003f05070 */
[----:B------:R-:W-:Y:S05]  /*0110*/  @P0 BRA `(.L_x_1) ;  /* 0x0000000000500947 */ /* 0x000fea0003800000 */
[----:B------:R-:W0:Y:S01]  /*0120*/  I2F.U32.RP R0, UR4 ;  /* 0x0000000400007d06 */ /* 0x000e220008209000 */
[----:B------:R-:W-:Y:S01]  /*0130*/  IMAD R5, RZ, RZ, -UR4 ;  /* 0x80000004ff057e24 */ /* 0x000fe2000f8e02ff */
[----:B------:R-:W-:-:S06]  /*0140*/  ISETP.NE.U32.AND P2, PT, RZ, UR4, PT ;  /* 0x00000004ff007c0c */ /* 0x000fcc000bf45070 */
[----:B0-----:R-:W0:Y:S02]  /*0150*/  MUFU.RCP R0, R0 ;  /* 0x0000000000007308 */ /* 0x001e240000001000 */
[----:B0-----:R-:W-:-:S06]  /*0160*/  VIADD R2, R0, 0xffffffe ;  /* 0x0ffffffe00027836 */ /* 0x001fcc0000000000 */
[----:B------:R0:W1:Y:S02]  /*0170*/  F2I.FTZ.U32.TRUNC.NTZ R3, R2 ;  /* 0x0000000200037305 */ /* 0x000064000021f000 */
[----:B0-----:R-:W-:Y:S02]  /*0180*/  IMAD.MOV.U32 R2, RZ, RZ, RZ ;  /* 0x000000ffff027224 */ /* 0x001fe400078e00ff */
[----:B-1----:R-:W-:-:S04]  /*0190*/  IMAD R5, R5, R3, RZ ;  /* 0x0000000305057224 */ /* 0x002fc800078e02ff */
[----:B------:R-:W-:-:S06]  /*01a0*/  IMAD.HI.U32 R3, R3, R5, R2 ;  /* 0x0000000503037227 */ /* 0x000fcc00078e0002 */
[----:B------:R-:W-:-:S05]  /*01b0*/  IMAD.HI.U32 R2, R3, R10, RZ ;  /* 0x0000000a03027227 */ /* 0x000fca00078e00ff */
[----:B------:R-:W-:-:S05]  /*01c0*/  IADD3 R3, PT, PT, -R2, RZ, RZ ;  /* 0x000000ff02037210 */ /* 0x000fca0007ffe1ff */
[----:B------:R-:W-:Y:S02]  /*01d0*/  IMAD R10, R3, UR4, R10 ;  /* 0x00000004030a7c24 */ /* 0x000fe4000f8e020a */
[----:B------:R-:W-:-:S03]  /*01e0*/  IMAD.MOV.U32 R3, RZ, RZ, RZ ;  /* 0x000000ffff037224 */ /* 0x000fc600078e00ff */
[----:B------:R-:W-:-:S13]  /*01f0*/  ISETP.GE.U32.AND P0, PT, R10, UR4, PT ;  /* 0x000000040a007c0c */ /* 0x000fda000bf06070 */
[----:B------:R-:W-:Y:S02]  /*0200*/  @P0 VIADD R10, R10, -UR4 ;  /* 0x800000040a0a0c36 */ /* 0x000fe40008000000 */
[----:B------:R-:W-:-:S03]  /*0210*/  @P0 VIADD R2, R2, 0x1 ;  /* 0x0000000102020836 */ /* 0x000fc60000000000 */
[----:B------:R-:W-:-:S13]  /*0220*/  ISETP.GE.U32.AND P1, PT, R10, UR4, PT ;  /* 0x000000040a007c0c */ /* 0x000fda000bf26070 */
[----:B------:R-:W-:Y:S01]  /*0230*/  @P1 VIADD R2, R2, 0x1 ;  /* 0x0000000102021836 */ /* 0x000fe20000000000 */
[----:B------:R-:W-:Y:S01]  /*0240*/  @!P2 LOP3.LUT R2, RZ, UR4, RZ, 0x33, !PT ;  /* 0x00000004ff02ac12 */ /* 0x000fe2000f8e33ff */
[----:B------:R-:W-:Y:S06]  /*0250*/  BRA `(.L_x_2) ;  /* 0x00000000001c7947 */ /* 0x000fec0003800000 */
.L_x_1:
[----:B------:R-:W-:Y:S01]  /*0260*/  MOV R11, R0 ;  /* 0x00000000000b7202 */ /* 0x000fe20000000f00 */
[----:B------:R-:W-:Y:S01]  /*0270*/  IMAD.U32 R9, RZ, RZ, UR4 ;  /* 0x00000004ff097e24 */ /* 0x000fe2000f8e00ff */
[----:B------:R-:W-:Y:S01]  /*0280*/  MOV R0, 0x2b0 ;  /* 0x000002b000007802 */ /* 0x000fe20000000f00 */
[----:B------:R-:W-:-:S07]  /*0290*/  IMAD.U32 R8, RZ, RZ, UR5 ;  /* 0x00000005ff087e24 */ /* 0x000fce000f8e00ff */
[----:B------:R-:W-:Y:S05]  /*02a0*/  CALL.REL.NOINC `($__internal_0_$__cuda_sm20_div_s64) ;  /* 0x0000000c00207944 */ /* 0x000fea0003c00000 */
[----:B------:R-:W-:Y:S02]  /*02b0*/  IMAD.MOV.U32 R2, RZ, RZ, R10 ;  /* 0x000000ffff027224 */ /* 0x000fe400078e000a */
[----:B------:R-:W-:-:S07]  /*02c0*/  IMAD.MOV.U32 R3, RZ, RZ, R11 ;  /* 0x000000ffff037224 */ /* 0x000fce00078e000b */
.L_x_2:
[----:B------:R-:W-:Y:S05]  /*02d0*/  BSYNC.RECONVERGENT B0 ;  /* 0x0000000000007941 */ /* 0x000fea0003800200 */
.L_x_0:
[----:B------:R-:W0:Y:S01]  /*02e0*/  LDCU.64 UR6, c[0x0][0x388] ;  /* 0x00007100ff0677ac */ /* 0x000e220008000a00 */
[----:B------:R-:W-:Y:S01]  /*02f0*/  IADD3 R0, PT, PT, R7, 0x1, RZ ;  /* 0x0000000107007810 */ /* 0x000fe20007ffe0ff */
[----:B------:R-:W-:Y:S03]  /*0300*/  BSSY.RECONVERGENT B0, `(.L_x_3) ;  /* 0x0000023000007945 */ /* 0x000fe60003800200 */
[----:B------:R-:W-:-:S05]  /*0310*/  SHF.R.S32.HI R4, RZ, 0x1f, R0 ;  /* 0x0000001fff047819 */ /* 0x000fca0000011400 */
[----:B0-----:R-:W-:Y:S02]  /*0320*/  IMAD R5, R4, UR6, RZ ;  /* 0x0000000604057c24 */ /* 0x001fe4000f8e02ff */
[----:B------:R-:W-:-:S04]  /*0330*/  IMAD.WIDE.U32 R10, R0, UR6, RZ ;  /* 0x00000006000a7c25 */ /* 0x000fc8000f8e00ff */
[----:B------:R-:W-:-:S04]  /*0340*/  IMAD R5, R0, UR7, R5 ;  /* 0x0000000700057c24 */ /* 0x000fc8000f8e0205 */
[----:B------:R-:W-:-:S05]  /*0350*/  IMAD.IADD R0, R11, 0x1, R5 ;  /* 0x000000010b007824 */ /* 0x000fca00078e0205 */
[----:B------:R-:W-:-:S04]  /*0360*/  LOP3.LUT R4, R0, UR5, RZ, 0xfc, !PT ;  /* 0x0000000500047c12 */ /* 0x000fc8000f8efcff */
[----:B------:R-:W-:-:S13]  /*0370*/  ISETP.NE.U32.AND P0, PT, R4, RZ, PT ;  /* 0x000000ff0400720c */ /* 0x000fda0003f05070 */
[----:B------:R-:W-:Y:S05]  /*0380*/  @P0 BRA `(.L_x_4) ;  /* 0x0000000000540947 */ /* 0x000fea0003800000 */
[----:B------:R-:W0:Y:S01]  /*0390*/  I2F.U32.RP R8, UR4 ;  /* 0x0000000400087d06 */ /* 0x000e220008209000 */
[----:B------:R-:W-:Y:S01]  /*03a0*/  IMAD R9, RZ, RZ, -UR4 ;  /* 0x80000004ff097e24 */ /* 0x000fe2000f8e02ff */
[----:B------:R-:W-:Y:S01]  /*03b0*/  ISETP.NE.U32.AND P2, PT, RZ, UR4, PT ;  /* 0x00000004ff007c0c */ /* 0x000fe2000bf45070 */
[----:B------:R-:W-:-:S05]  /*03c0*/  HFMA2 R11, -RZ, RZ, 0, 0 ;  /* 0x00000000ff0b7431 */ /* 0x000fca00000001ff */
        /* <DEDUP_REMOVED lines=8> */
[----:B------:R-:W-:-:S05]  /*0450*/  IMAD R10, R5, UR4, R10 ;  /* 0x00000004050a7c24 */ /* 0x000fca000f8e020a */
[----:B------:R-:W-:-:S13]  /*0460*/  ISETP.GE.U32.AND P0, PT, R10, UR4, PT ;  /* 0x000000040a007c0c */ /* 0x000fda000bf06070 */
[----:B------:R-:W-:Y:S02]  /*0470*/  @P0 VIADD R10, R10, -UR4 ;  /* 0x800000040a0a0c36 */ /* 0x000fe40008000000 */
[----:B------:R-:W-:-:S03]  /*0480*/  @P0 VIADD R0, R0, 0x1 ;  /* 0x0000000100000836 */ /* 0x000fc60000000000 */
[----:B------:R-:W-:-:S13]  /*0490*/  ISETP.GE.U32.AND P1, PT, R10, UR4, PT ;  /* 0x000000040a007c0c */ /* 0x000fda000bf26070 */
[----:B------:R-:W-:Y:S01]  /*04a0*/  @P1 VIADD R0, R0, 0x1 ;  /* 0x0000000100001836 */ /* 0x000fe20000000000 */
[----:B------:R-:W-:-:S05]  /*04b0*/  @!P2 LOP3.LUT R0, RZ, UR4, RZ, 0x33, !PT ;  /* 0x00000004ff00ac12 */ /* 0x000fca000f8e33ff */
[----:B------:R-:W-:Y:S01]  /*04c0*/  IMAD.MOV.U32 R10, RZ, RZ, R0 ;  /* 0x000000ffff0a7224 */ /* 0x000fe200078e0000 */
[----:B------:R-:W-:Y:S06]  /*04d0*/  BRA `(.L_x_5) ;  /* 0x0000000000147947 */ /* 0x000fec0003800000 */
.L_x_4:
[----:B------:R-:W-:Y:S01]  /*04e0*/  IMAD.MOV.U32 R11, RZ, RZ, R0 ;  /* 0x000000ffff0b7224 */ /* 0x000fe200078e0000 */
[----:B------:R-:W-:Y:S01]  /*04f0*/  MOV R0, 0x530 ;  /* 0x0000053000007802 */ /* 0x000fe20000000f00 */
[----:B------:R-:W-:Y:S02]  /*0500*/  IMAD.U32 R9, RZ, RZ, UR4 ;  /* 0x00000004ff097e24 */ /* 0x000fe4000f8e00ff */
[----:B------:R-:W-:-:S07]  /*0510*/  IMAD.U32 R8, RZ, RZ, UR5 ;  /* 0x00000005ff087e24 */ /* 0x000fce000f8e00ff */
[----:B------:R-:W-:Y:S05]  /*0520*/  CALL.REL.NOINC `($__internal_0_$__cuda_sm20_div_s64) ;  /* 0x0000000800807944 */ /* 0x000fea0003c00000 */
.L_x_5:
[----:B------:R-:W-:Y:S05]  /*0530*/  BSYNC.RECONVERGENT B0 ;  /* 0x0000000000007941 */ /* 0x000fea0003800200 */
.L_x_3:
[----:B------:R-:W0:Y:S01]  /*0540*/  LDCU.64 UR6, c[0x0][0x380] ;  /* 0x00007000ff0677ac */ /* 0x000e220008000a00 */
[----:B------:R-:W-:-:S04]  /*0550*/  ISETP.GE.U32.AND P0, PT, R2, R10, PT ;  /* 0x0000000a0200720c */ /* 0x000fc80003f06070 */
[----:B------:R-:W-:Y:S02]  /*0560*/  ISETP.GE.AND.EX P0, PT, R3, R11, PT, P0 ;  /* 0x0000000b0300720c */ /* 0x000fe40003f06300 */
[----:B0-----:R-:W-:-:S04]  /*0570*/  IADD3 R0, P1, PT, R10, UR6, RZ ;  /* 0x000000060a007c10 */ /* 0x001fc8000ff3e0ff */
[----:B------:R-:W-:-:S07]  /*0580*/  IADD3.X R10, PT, PT, R11, UR7, RZ, P1, !PT ;  /* 0x000000070b0a7c10 */ /* 0x000fce0008ffe4ff */
[----:B------:R-:W-:Y:S05]  /*0590*/  @P0 EXIT ;  /* 0x000000000000094d */ /* 0x000fea0003800000 */
[----:B------:R-:W0:Y:S01]  /*05a0*/  LDCU.64 UR8, c[0x0][0x390] ;  /* 0x00007200ff0877ac */ /* 0x000e220008000a00 */
[----:B------:R-:W-:Y:S01]  /*05b0*/  IADD3 R11, P1, PT, R2, UR6, RZ ;  /* 0x00000006020b7c10 */ /* 0x000fe2000ff3e0ff */
[----:B------:R-:W1:Y:S03]  /*05c0*/  LDCU.64 UR4, c[0x0][0x358] ;  /* 0x00006b00ff0477ac */ /* 0x000e660008000a00 */
[----:B------:R-:W-:Y:S02]  /*05d0*/  IADD3.X R13, PT, PT, R3, UR7, RZ, P1, !PT ;  /* 0x00000007030d7c10 */ /* 0x000fe40008ffe4ff */
[----:B0-----:R-:W-:-:S04]  /*05e0*/  LEA R2, P0, R7, UR8, 0x3 ;  /* 0x0000000807027c11 */ /* 0x001fc8000f8018ff */
[----:B-1----:R-:W-:-:S09]  /*05f0*/  LEA.HI.X R3, R7, UR9, R6, 0x3, P0 ;  /* 0x0000000907037c11 */ /* 0x002fd200080f1c06 */
.L_x_10:
[----:B------:R-:W-:Y:S01]  /*0600*/  IADD3 R15, P0, PT, R11, 0xdb1471, RZ ;  /* 0x00db14710b0f7810 */ /* 0x000fe20007f1e0ff */
[----:B------:R-:W-:Y:S01]  /*0610*/  IMAD.MOV.U32 R7, RZ, RZ, 0x0 ;  /* 0x00000000ff077424 */ /* 0x000fe200078e00ff */
[----:B------:R-:W-:Y:S01]  /*0620*/  MOV R6, 0xb ;  /* 0x0000000b00067802 */ /* 0x000fe20000000f00 */
[----:B------:R-:W-:Y:S01]  /*0630*/  IMAD.MOV.U32 R4, RZ, RZ, -0x6bd21946 ;  /* 0x942de6baff047424 */ /* 0x000fe200078e00ff */
[----:B------:R-:W-:Y:S01]  /*0640*/  LOP3.LUT R15, R15, 0xdeece66d, RZ, 0x3c, !PT ;  /* 0xdeece66d0f0f7812 */ /* 0x000fe200078e3cff */
[----:B------:R-:W-:Y:S01]  /*0650*/  IMAD.X R8, RZ, RZ, R13, P0 ;  /* 0x000000ffff087224 */ /* 0x000fe200000e060d */
[----:B------:R-:W-:Y:S01]  /*0660*/  IADD3 R17, P0, PT, R11, -0xdce8fba, RZ ;  /* 0xf23170460b117810 */ /* 0x000fe20007f1e0ff */
[----:B------:R-:W-:Y:S01]  /*0670*/  IMAD.MOV.U32 R5, RZ, RZ, 0x40 ;  /* 0x00000040ff057424 */ /* 0x000fe200078e00ff */
[----:B------:R-:W-:Y:S02]  /*0680*/  BSSY B0, `(.L_x_6) ;  /* 0x0000084000007945 */ /* 0x000fe40003800000 */
[----:B------:R-:W-:-:S02]  /*0690*/  LOP3.LUT R8, R8, 0x5, RZ, 0x3c, !PT ;  /* 0x0000000508087812 */ /* 0x000fc400078e3cff */
[----:B------:R-:W-:-:S03]  /*06a0*/  LOP3.LUT R17, R17, 0xdeece66d, RZ, 0x3c, !PT ;  /* 0xdeece66d11117812 */ /* 0x000fc600078e3cff */
[C---:B------:R-:W-:Y:S02]  /*06b0*/  IMAD R12, R8.reuse, -0x21131993, RZ ;  /* 0xdeece66d080c7824 */ /* 0x040fe400078e02ff */
[----:B------:R-:W-:Y:S02]  /*06c0*/  IMAD R14, R8, -0x4b9ff597, RZ ;  /* 0xb4600a69080e7824 */ /* 0x000fe400078e02ff */
[----:B------:R-:W-:-:S04]  /*06d0*/  IMAD.WIDE.U32 R8, R15, -0x21131993, R6 ;  /* 0xdeece66d0f087825 */ /* 0x000fc800078e0006 */
[C---:B------:R-:W-:Y:S02]  /*06e0*/  IMAD R19, R15.reuse, 0x5, R12 ;  /* 0x000000050f137824 */ /* 0x040fe400078e020c */
[----:B------:R-:W-:Y:S02]  /*06f0*/  IMAD R21, R15, 0x7760bb20, R14 ;  /* 0x7760bb200f157824 */ /* 0x000fe400078e020e */
[----:B------:R-:W-:Y:S01]  /*0700*/  IMAD.IADD R19, R9, 0x1, R19 ;  /* 0x0000000109137824 */ /* 0x000fe200078e0213 */
[----:B------:R-:W-:Y:S01]  /*0710*/  IADD3.X R9, PT, PT, R13, 0x1e, RZ, P0, !PT ;  /* 0x0000001e0d097810 */ /* 0x000fe200007fe4ff */
[----:B------:R-:W-:-:S03]  /*0720*/  IMAD.WIDE.U32 R14, R15, -0x4b9ff597, R4 ;  /* 0xb4600a690f0e7825 */ /* 0x000fc600078e0004 */
[----:B------:R-:W-:Y:S01]  /*0730*/  SHF.R.U64 R12, R8, 0x11, R19 ;  /* 0x00000011080c7819 */ /* 0x000fe20000001213 */
[----:B------:R-:W-:Y:S01]  /*0740*/  IMAD.WIDE.U32 R18, R17, -0x21131993, R6 ;  /* 0xdeece66d11127825 */ /* 0x000fe200078e0006 */
[----:B------:R-:W-:Y:S02]  /*0750*/  LOP3.LUT R8, R9, 0x5, RZ, 0x3c, !PT ;  /* 0x0000000509087812 */ /* 0x000fe400078e3cff */
[----:B------:R-:W-:Y:S02]  /*0760*/  IADD3 R15, PT, PT, R15, R21, RZ ;  /* 0x000000150f0f7210 */ /* 0x000fe40007ffe0ff */
[----:B------:R-:W-:Y:S01]  /*0770*/  IADD3 R21, P0, PT, R11, -0x65eaf687, RZ ;  /* 0x9a1509790b157810 */ /* 0x000fe20007f1e0ff */
[----:B------:R-:W-:Y:S01]  /*0780*/  IMAD R16, R8, -0x21131993, RZ ;  /* 0xdeece66d08107824 */ /* 0x000fe200078e02ff */
[----:B------:R-:W-:Y:S01]  /*0790*/  SHF.R.U64 R14, R14, 0x11, R15 ;  /* 0x000000110e0e7819 */ /* 0x000fe2000000120f */
[----:B------:R-:W-:Y:S01]  /*07a0*/  IMAD R8, R8, -0x4b9ff597, RZ ;  /* 0xb4600a6908087824 */ /* 0x000fe200078e02ff */
[----:B------:R-:W-:Y:S01]  /*07b0*/  IADD3.X R20, PT, PT, R13, 0x4f, RZ, P0, !PT ;  /* 0x0000004f0d147810 */ /* 0x000fe200007fe4ff */
[----:B------:R-:W-:Y:S01]  /*07c0*/  IMAD R15, R17, 0x5, R16 ;  /* 0x00000005110f7824 */ /* 0x000fe200078e0210 */
[----:B------:R-:W-:Y:S01]  /*07d0*/  LOP3.LUT R21, R21, 0xdeece66d, RZ, 0x3c, !PT ;  /* 0xdeece66d15157812 */ /* 0x000fe200078e3cff */
[C---:B------:R-:W-:Y:S01]  /*07e0*/  IMAD R23, R17.reuse, 0x7760bb20, R8 ;  /* 0x7760bb2011177824 */ /* 0x040fe200078e0208 */
[----:B------:R-:W-:Y:S01]  /*07f0*/  LOP3.LUT R20, R20, 0x5, RZ, 0x3c, !PT ;  /* 0x0000000514147812 */ /* 0x000fe200078e3cff */
[----:B------:R-:W-:Y:S01]  /*0800*/  IMAD.WIDE.U32 R16, R17, -0x4b9ff597, R4 ;  /* 0xb4600a6911107825 */ /* 0x000fe200078e0004 */
[----:B------:R-:W-:-:S03]  /*0810*/  IADD3 R22, P0, PT, R11, -0x74949ab2, RZ ;  /* 0x8b6b654e0b167810 */ /* 0x000fc60007f1e0ff */
[----:B------:R-:W-:Y:S02]  /*0820*/  IMAD.IADD R15, R19, 0x1, R15 ;  /* 0x00000001130f7824 */ /* 0x000fe400078e020f */
[----:B------:R-:W-:Y:S02]  /*0830*/  IMAD R24, R20, -0x21131993, RZ ;  /* 0xdeece66d14187824 */ /* 0x000fe400078e02ff */
[----:B------:R-:W-:Y:S01]  /*0840*/  IMAD.IADD R17, R17, 0x1, R23 ;  /* 0x0000000111117824 */ /* 0x000fe200078e0217 */
[----:B------:R-:W-:Y:S01]  /*0850*/  SHF.R.U64 R15, R18, 0x11, R15 ;  /* 0x00000011120f7819 */ /* 0x000fe2000000120f */
[----:B------:R-:W-:Y:S01]  /*0860*/  IMAD.WIDE.U32 R8, R21, -0x21131993, R6 ;  /* 0xdeece66d15087825 */ /* 0x000fe200078e0006 */
[----:B------:R-:W-:Y:S02]  /*0870*/  IADD3.X R18, PT, PT, R13, 0x6e, RZ, P0, !PT ;  /* 0x0000006e0d127810 */ /* 0x000fe400007fe4ff */
[----:B------:R-:W-:Y:S01]  /*0880*/  SHF.R.U64 R16, R16, 0x11, R17 ;  /* 0x0000001110107819 */ /* 0x000fe20000001211 */
[----:B------:R-:W-:Y:S01]  /*0890*/  IMAD R19, R21, 0x5, R24 ;  /* 0x0000000515137824 */ /* 0x000fe200078e0218 */
[----:B------:R-:W-:Y:S01]  /*08a0*/  LOP3.LUT R18, R18, 0x5, RZ, 0x3c, !PT ;  /* 0x0000000512127812 */ /* 0x000fe200078e3cff */
[----:B------:R-:W-:-:S02]  /*08b0*/  IMAD R20, R20, -0x4b9ff597, RZ ;  /* 0xb4600a6914147824 */ /* 0x000fc400078e02ff */
[----:B------:R-:W-:Y:S01]  /*08c0*/  IMAD.IADD R17, R9, 0x1, R19 ;  /* 0x0000000109117824 */ /* 0x000fe200078e0213 */
[----:B------:R-:W-:Y:S01]  /*08d0*/  LOP3.LUT R19, R22, 0xdeece66d, RZ, 0x3c, !PT ;  /* 0xdeece66d16137812 */ /* 0x000fe200078e3cff */
[C---:B------:R-:W-:Y:S02]  /*08e0*/  IMAD R23, R21.reuse, 0x7760bb20, R20 ;  /* 0x7760bb2015177824 */ /* 0x040fe400078e0214 */
[----:B------:R-:W-:Y:S01]  /*08f0*/  IMAD R20, R18, -0x21131993, RZ ;  /* 0xdeece66d12147824 */ /* 0x000fe200078e02ff */
[----:B------:R-:W-:Y:S01]  /*0900*/  SHF.R.U64 R17, R8, 0x11, R17 ;  /* 0x0000001108117819 */ /* 0x000fe20000001211 */
[----:B------:R-:W-:-:S04]  /*0910*/  IMAD.WIDE.U32 R8, R21, -0x4b9ff597, R4 ;  /* 0xb4600a6915087825 */ /* 0x000fc800078e0004 */
[----:B------:R-:W-:Y:S01]  /*0920*/  IMAD R22, R18, -0x4b9ff597, RZ ;  /* 0xb4600a6912167824 */ /* 0x000fe200078e02ff */
[----:B------:R-:W-:Y:S01]  /*0930*/  LOP3.LUT R18, R14, 0x7fffffff, RZ, 0xc0, !PT ;  /* 0x7fffffff0e127812 */ /* 0x000fe200078ec0ff */
[----:B------:R-:W-:-:S04]  /*0940*/  IMAD.WIDE.U32 R6, R19, -0x21131993, R6 ;  /* 0xdeece66d13067825 */ /* 0x000fc800078e0006 */
[----:B------:R-:W-:Y:S01]  /*0950*/  IMAD R21, R19, 0x5, R20 ;  /* 0x0000000513157824 */ /* 0x000fe200078e0214 */
[----:B------:R-:W-:Y:S01]  /*0960*/  LOP3.LUT R20, R15, 0x7fffffff, RZ, 0xc0, !PT ;  /* 0x7fffffff0f147812 */ /* 0x000fe200078ec0ff */
[----:B------:R-:W-:-:S03]  /*0970*/  IMAD.WIDE.U32 R4, R19, -0x4b9ff597, R4 ;  /* 0xb4600a6913047825 */ /* 0x000fc600078e0004 */
[----:B------:R-:W-:Y:S01]  /*0980*/  IADD3 R21, PT, PT, R7, R21, RZ ;  /* 0x0000001507157210 */ /* 0x000fe20007ffe0ff */
[----:B------:R-:W-:Y:S01]  /*0990*/  IMAD.IADD R23, R9, 0x1, R23 ;  /* 0x0000000109177824 */ /* 0x000fe200078e0217 */
[----:B------:R-:W-:Y:S01]  /*09a0*/  LOP3.LUT R9, R12, 0x7fffffff, RZ, 0xc0, !PT ;  /* 0x7fffffff0c097812 */ /* 0x000fe200078ec0ff */
[----:B------:R-:W-:Y:S01]  /*09b0*/  IMAD R19, R19, 0x7760bb20, R22 ;  /* 0x7760bb2013137824 */ /* 0x000fe200078e0216 */
[----:B------:R-:W-:Y:S01]  /*09c0*/  SHF.R.U64 R6, R6, 0x11, R21 ;  /* 0x0000001106067819 */ /* 0x000fe20000001215 */
[----:B------:R-:W-:Y:S01]  /*09d0*/  IMAD.HI.U32 R18, R18, 0x2aaaaaab, RZ ;  /* 0x2aaaaaab12127827 */ /* 0x000fe200078e00ff */
[----:B------:R-:W-:-:S03]  /*09e0*/  SHF.R.U64 R8, R8, 0x11, R23 ;  /* 0x0000001108087819 */ /* 0x000fc60000001217 */
[----:B------:R-:W-:Y:S01]  /*09f0*/  IMAD.IADD R7, R5, 0x1, R19 ;  /* 0x0000000105077824 */ /* 0x000fe200078e0213 */
[----:B------:R-:W-:Y:S01]  /*0a00*/  SHF.R.U32.HI R5, RZ, 0x2, R18 ;  /* 0x00000002ff057819 */ /* 0x000fe20000011612 */
[----:B------:R-:W-:Y:S01]  /*0a10*/  IMAD.HI.U32 R9, R9, 0x2aaaaaab, RZ ;  /* 0x2aaaaaab09097827 */ /* 0x000fe200078e00ff */
[----:B------:R-:W-:Y:S02]  /*0a20*/  LOP3.LUT R18, R6, 0x7fffffff, RZ, 0xc0, !PT ;  /* 0x7fffffff06127812 */ /* 0x000fe400078ec0ff */
[----:B------:R-:W-:Y:S01]  /*0a30*/  SHF.R.U64 R4, R4, 0x11, R7 ;  /* 0x0000001104047819 */ /* 0x000fe20000001207 */
[----:B------:R-:W-:Y:S01]  /*0a40*/  IMAD.HI.U32 R20, R20, 0x2aaaaaab, RZ ;  /* 0x2aaaaaab14147827 */ /* 0x000fe200078e00ff */
[----:B------:R-:W-:Y:S02]  /*0a50*/  SHF.R.U32.HI R9, RZ, 0x2, R9 ;  /* 0x00000002ff097819 */ /* 0x000fe40000011609 */
[----:B------:R-:W-:Y:S01]  /*0a60*/  LOP3.LUT R7, R17, 0x7fffffff, RZ, 0xc0, !PT ;  /* 0x7fffffff11077812 */ /* 0x000fe200078ec0ff */
[----:B------:R-:W-:Y:S01]  /*0a70*/  IMAD R14, R5, -0x18, R14 ;  /* 0xffffffe8050e7824 */ /* 0x000fe200078e020e */
[----:B------:R-:W-:Y:S01]  /*0a80*/  SHF.R.U32.HI R20, RZ, 0x2, R20 ;  /* 0x00000002ff147819 */ /* 0x000fe20000011614 */
[----:B------:R-:W-:Y:S01]  /*0a90*/  IMAD R12, R9, -0x18, R12 ;  /* 0xffffffe8090c7824 */ /* 0x000fe200078e020c */
[----:B------:R-:W-:Y:S01]  /*0aa0*/  LOP3.LUT R5, R16, 0x7fffffff, RZ, 0xc0, !PT ;  /* 0x7fffffff10057812 */ /* 0x000fe200078ec0ff */
[----:B------:R-:W-:Y:S01]  /*0ab0*/  IMAD.HI.U32 R7, R7, 0x2aaaaaab, RZ ;  /* 0x2aaaaaab07077827 */ /* 0x000fe200078e00ff */
[----:B------:R-:W-:-:S03]  /*0ac0*/  LOP3.LUT R9, R8, 0x7fffffff, RZ, 0xc0, !PT ;  /* 0x7fffffff08097812 */ /* 0x000fc600078ec0ff */
[----:B------:R-:W-:Y:S01]  /*0ad0*/  IMAD R15, R20, -0x18, R15 ;  /* 0xffffffe8140f7824 */ /* 0x000fe200078e020f */
[----:B------:R-:W-:Y:S01]  /*0ae0*/  LOP3.LUT R20, R4, 0x7fffffff, RZ, 0xc0, !PT ;  /* 0x7fffffff04147812 */ /* 0x000fe200078ec0ff */
[----:B------:R-:W-:Y:S01]  /*0af0*/  IMAD.HI.U32 R19, R18, 0x2aaaaaab, RZ ;  /* 0x2aaaaaab12137827 */ /* 0x000fe200078e00ff */
[----:B------:R-:W-:Y:S02]  /*0b00*/  SHF.R.U32.HI R18, RZ, 0x2, R7 ;  /* 0x00000002ff127819 */ /* 0x000fe40000011607 */
[----:B------:R-:W-:Y:S01]  /*0b10*/  LEA R15, R15, 0x9, 0x4 ;  /* 0x000000090f0f7811 */ /* 0x000fe200078e20ff */
[----:B------:R-:W-:Y:S01]  /*0b20*/  IMAD.HI.U32 R5, R5, 0x2aaaaaab, RZ ;  /* 0x2aaaaaab05057827 */ /* 0x000fe200078e00ff */
[----:B------:R-:W-:-:S03]  /*0b30*/  SHF.R.U32.HI R19, RZ, 0x2, R19 ;  /* 0x00000002ff137819 */ /* 0x000fc60000011613 */
[----:B------:R-:W-:Y:S01]  /*0b40*/  IMAD.HI.U32 R9, R9, 0x2aaaaaab, RZ ;  /* 0x2aaaaaab09097827 */ /* 0x000fe200078e00ff */
[----:B------:R-:W-:-:S03]  /*0b50*/  SHF.R.U32.HI R5, RZ, 0x2, R5 ;  /* 0x00000002ff057819 */ /* 0x000fc60000011605 */
[----:B------:R-:W-:Y:S01]  /*0b60*/  IMAD.HI.U32 R20, R20, 0x2aaaaaab, RZ ;  /* 0x2aaaaaab14147827 */ /* 0x000fe200078e00ff */
[----:B------:R-:W-:-:S03]  /*0b70*/  SHF.R.U32.HI R9, RZ, 0x2, R9 ;  /* 0x00000002ff097819 */ /* 0x000fc60000011609 */
[----:B------:R-:W-:Y:S01]  /*0b80*/  IMAD R18, R18, -0x18, R17 ;  /* 0xffffffe812127824 */ /* 0x000fe200078e0211 */
[----:B------:R-:W-:Y:S01]  /*0b90*/  SHF.R.U32.HI R7, RZ, 0x2, R20 ;  /* 0x00000002ff077819 */ /* 0x000fe20000011614 */
[----:B------:R-:W-:Y:S02]  /*0ba0*/  IMAD R19, R19, -0x18, R6 ;  /* 0xffffffe813137824 */ /* 0x000fe400078e0206 */
[----:B------:R-:W-:Y:S01]  /*0bb0*/  IMAD R16, R5, -0x18, R16 ;  /* 0xffffffe805107824 */ /* 0x000fe200078e0210 */
[----:B------:R-:W-:Y:S01]  /*0bc0*/  LEA R5, R14, 0x9, 0x4 ;  /* 0x000000090e057811 */ /* 0x000fe200078e20ff */
[----:B------:R-:W-:Y:S02]  /*0bd0*/  IMAD.SHL.U32 R6, R18, 0x10, RZ ;  /* 0x0000001012067824 */ /* 0x000fe400078e00ff */
[----:B------:R-:W-:Y:S02]  /*0be0*/  IMAD R9, R9, -0x18, R8 ;  /* 0xffffffe809097824 */ /* 0x000fe400078e0208 */
[----:B------:R-:W-:Y:S01]  /*0bf0*/  IMAD R8, R7, -0x18, R4 ;  /* 0xffffffe807087824 */ /* 0x000fe200078e0204 */
[----:B------:R-:W-:Y:S01]  /*0c00*/  LEA R7, R12, 0x9, 0x4 ;  /* 0x000000090c077811 */ /* 0x000fe200078e20ff */
[----:B------:R-:W-:Y:S01]  /*0c10*/  IMAD.SHL.U32 R16, R16, 0x10, RZ ;  /* 0x0000001010107824 */ /* 0x000fe200078e00ff */
[----:B------:R-:W-:Y:S01]  /*0c20*/  LOP3.LUT R6, R6, 0x209, RZ, 0xfc, !PT ;  /* 0x0000020906067812 */ /* 0x000fe200078efcff */
[----:B------:R-:W-:Y:S01]  /*0c30*/  IMAD.SHL.U32 R19, R19, 0x10, RZ ;  /* 0x0000001013137824 */ /* 0x000fe200078e00ff */
[----:B------:R-:W-:-:S02]  /*0c40*/  LEA R4, R9, 0x9, 0x4 ;  /* 0x0000000909047811 */ /* 0x000fc400078e20ff */
[----:B------:R-:W-:Y:S02]  /*0c50*/  SHF.L.U32 R8, R8, 0x4, RZ ;  /* 0x0000000408087819 */ /* 0x000fe400000006ff */
[----:B------:R-:W-:Y:S02]  /*0c60*/  LOP3.LUT R16, R16, 0x209, RZ, 0xfc, !PT ;  /* 0x0000020910107812 */ /* 0x000fe400078efcff */
[----:B------:R-:W-:Y:S02]  /*0c70*/  LOP3.LUT R12, R19, 0x209, RZ, 0xfc, !PT ;  /* 0x00000209130c7812 */ /* 0x000fe400078efcff */
[----:B------:R-:W-:Y:S02]  /*0c80*/  IADD3 R9, PT, PT, R6, R15, R7 ;  /* 0x0000000f06097210 */ /* 0x000fe40007ffe007 */
[----:B------:R-:W-:Y:S02]  /*0c90*/  LOP3.LUT R17, R8, 0x209, RZ, 0xfc, !PT ;  /* 0x0000020908117812 */ /* 0x000fe400078efcff */
[----:B------:R-:W-:Y:S01]  /*0ca0*/  IADD3 R8, PT, PT, R4, R16, R5 ;  /* 0x0000001004087210 */ /* 0x000fe20007ffe005 */
[----:B------:R-:W-:-:S04]  /*0cb0*/  IMAD.IADD R9, R12, 0x1, R9 ;  /* 0x000000010c097824 */ /* 0x000fc800078e0209 */
[----:B------:R-:W-:Y:S01]  /*0cc0*/  IMAD.IADD R14, R17, 0x1, R8 ;  /* 0x00000001110e7824 */ /* 0x000fe200078e0208 */
[C---:B------:R-:W-:Y:S02]  /*0cd0*/  LEA.HI R15, R9.reuse, -R15, RZ, 0x1e ;  /* 0x8000000f090f7211 */ /* 0x040fe400078ff0ff */
[----:B------:R-:W-:Y:S02]  /*0ce0*/  LEA.HI R7, R9, -R7, RZ, 0x1e ;  /* 0x8000000709077211 */ /* 0x000fe400078ff0ff */
[C---:B------:R-:W-:Y:S01]  /*0cf0*/  LEA.HI R16, R14.reuse, -R16, RZ, 0x1e ;  /* 0x800000100e107211 */ /* 0x040fe200078ff0ff */
[----:B------:R-:W-:Y:S01]  /*0d00*/  IMAD R15, R15, R15, RZ ;  /* 0x0000000f0f0f7224 */ /* 0x000fe200078e02ff */
[----:B------:R-:W-:Y:S01]  /*0d10*/  LEA.HI R5, R14, -R5, RZ, 0x1e ;  /* 0x800000050e057211 */ /* 0x000fe200078ff0ff */
[----:B------:R-:W-:Y:S02]  /*0d20*/  IMAD R8, R7, R7, RZ ;  /* 0x0000000707087224 */ /* 0x000fe400078e02ff */
[----:B------:R-:W-:-:S02]  /*0d30*/  IMAD R15, R16, R16, R15 ;  /* 0x00000010100f7224 */ /* 0x000fc400078e020f */
[----:B------:R-:W-:-:S03]  /*0d40*/  IMAD R8, R5, R5, R8 ;  /* 0x0000000505087224 */ /* 0x000fc600078e0208 */
[----:B------:R-:W-:-:S04]  /*0d50*/  ISETP.GT.U32.AND P0, PT, R15, 0x4000, PT ;  /* 0x000040000f00780c */ /* 0x000fc80003f04070 */
[----:B------:R-:W-:-:S13]  /*0d60*/  ISETP.GT.U32.OR P0, PT, R8, 0x4000, P0 ;  /* 0x000040000800780c */ /* 0x000fda0000704470 */
[----:B------:R-:W-:Y:S05]  /*0d70*/  @P0 BRA `(.L_x_7) ;  /* 0x0000000000500947 */ /* 0x000fea0003800000 */
[C---:B------:R-:W-:Y:S02]  /*0d80*/  LEA.HI R5, R9.reuse, -R12, RZ, 0x1e ;  /* 0x8000000c09057211 */ /* 0x040fe400078ff0ff */
[----:B------:R-:W-:Y:S02]  /*0d90*/  LEA.HI R6, R9, -R6, RZ, 0x1e ;  /* 0x8000000609067211 */ /* 0x000fe400078ff0ff */
[C---:B------:R-:W-:Y:S01]  /*0da0*/  LEA.HI R7, R14.reuse, -R17, RZ, 0x1e ;  /* 0x800000110e077211 */ /* 0x040fe200078ff0ff */
[----:B------:R-:W-:Y:S01]  /*0db0*/  IMAD R8, R5, R5, RZ ;  /* 0x0000000505087224 */ /* 0x000fe200078e02ff */
[----:B------:R-:W-:Y:S01]  /*0dc0*/  LEA.HI R4, R14, -R4, RZ, 0x1e ;  /* 0x800000040e047211 */ /* 0x000fe200078ff0ff */
[----:B------:R-:W-:Y:S02]  /*0dd0*/  IMAD R5, R6, R6, RZ ;  /* 0x0000000606057224 */ /* 0x000fe400078e02ff */
[----:B------:R-:W-:Y:S02]  /*0de0*/  IMAD R8, R7, R7, R8 ;  /* 0x0000000707087224 */ /* 0x000fe400078e0208 */
[----:B------:R-:W-:-:S03]  /*0df0*/  IMAD R5, R4, R4, R5 ;  /* 0x0000000404057224 */ /* 0x000fc600078e0205 */
[----:B------:R-:W-:-:S04]  /*0e00*/  ISETP.GT.U32.AND P0, PT, R8, 0x4000, PT ;  /* 0x000040000800780c */ /* 0x000fc80003f04070 */
[----:B------:R-:W-:-:S13]  /*0e10*/  ISETP.GT.U32.OR P0, PT, R5, 0x4000, P0 ;  /* 0x000040000500780c */ /* 0x000fda0000704470 */
[----:B------:R-:W-:Y:S05]  /*0e20*/  @P0 BRA `(.L_x_7) ;  /* 0x0000000000240947 */ /* 0x000fea0003800000 */
[----:B------:R-:W-:Y:S01]  /*0e30*/  BSSY B1, `(.L_x_8) ;  /* 0x0000006000017945 */ /* 0x000fe20003800000 */
.L_x_9:
[----:B------:R-:W2:Y:S01]  /*0e40*/  LDG.E.64.STRONG.SYS R4, desc[UR4][R2.64] ;  /* 0x0000000402047981 */ /* 0x000ea2000c1f5b00 */
[----:B------:R-:W-:Y:S05]  /*0e50*/  YIELD ;  /* 0x0000000000007946 */ /* 0x000fea0003800000 */
[----:B--2---:R-:W-:-:S04]  /*0e60*/  ISETP.NE.U32.AND P0, PT, R4, -0x1, PT ;  /* 0xffffffff0400780c */ /* 0x004fc80003f05070 */
[----:B------:R-:W-:-:S13]  /*0e70*/  ISETP.NE.AND.EX P0, PT, R5, -0x1, PT, P0 ;  /* 0xffffffff0500780c */ /* 0x000fda0003f05300 */
[----:B------:R-:W-:Y:S05]  /*0e80*/  @P0 BRA `(.L_x_9) ;  /* 0xfffffffc00ec0947 */ /* 0x000fea000383ffff */
[----:B------:R-:W-:Y:S05]  /*0e90*/  BSYNC B1 ;  /* 0x0000000000017941 */ /* 0x000fea0003800000 */
.L_x_8:
[----:B------:R-:W-:-:S05]  /*0ea0*/  IMAD.MOV.U32 R12, RZ, RZ, R11 ;  /* 0x000000ffff0c7224 */ /* 0x000fca00078e000b */
[----:B------:R0:W-:Y:S02]  /*0eb0*/  STG.E.64.STRONG.SYS desc[UR4][R2.64], R12 ;  /* 0x0000000c02007986 */ /* 0x0001e4000c115b04 */
.L_x_7:
[----:B------:R-:W-:Y:S05]  /*0ec0*/  BSYNC B0 ;  /* 0x0000000000007941 */ /* 0x000fea0003800000 */
.L_x_6:
[----:B------:R-:W-:-:S04]  /*0ed0*/  IADD3 R11, P0, PT, R11, 0x1, RZ ;  /* 0x000000010b0b7810 */ /* 0x000fc80007f1e0ff */
[----:B0-----:R-:W-:Y:S02]  /*0ee0*/  IADD3.X R13, PT, PT, RZ, R13, RZ, P0, !PT ;  /* 0x0000000dff0d7210 */ /* 0x001fe400007fe4ff */
[----:B------:R-:W-:-:S04]  /*0ef0*/  ISETP.GE.U32.AND P0, PT, R11, R0, PT ;  /* 0x000000000b00720c */ /* 0x000fc80003f06070 */
[----:B------:R-:W-:-:S13]  /*0f00*/  ISETP.GE.AND.EX P0, PT, R13, R10, PT, P0 ;  /* 0x0000000a0d00720c */ /* 0x000fda0003f06300 */
[----:B------:R-:W-:Y:S05]  /*0f10*/  @!P0 BRA `(.L_x_10) ;  /* 0xfffffff400b88947 */ /* 0x000fea000383ffff */
[----:B------:R-:W-:Y:S05]  /*0f20*/  EXIT ;  /* 0x000000000000794d */ /* 0x000fea0003800000 */
        .weak           $__internal_0_$__cuda_sm20_div_s64
        .type           $__internal_0_$__cuda_sm20_div_s64,@function
        .size           $__internal_0_$__cuda_sm20_div_s64,(.L_x_12 - $__internal_0_$__cuda_sm20_div_s64)
$__internal_0_$__cuda_sm20_div_s64:
[-C--:B------:R-:W-:Y:S02]  /*0f30*/  IADD3 R4, P1, PT, RZ, -R9.reuse, RZ ;  /* 0x80000009ff047210 */ /* 0x080fe40007f3e0ff */
[----:B------:R-:W-:Y:S02]  /*0f40*/  ISETP.GE.AND P0, PT, R8, RZ, PT ;  /* 0x000000ff0800720c */ /* 0x000fe40003f06270 */
[----:B------:R-:W-:Y:S01]  /*0f50*/  ISETP.GE.AND P3, PT, R11, RZ, PT ;  /* 0x000000ff0b00720c */ /* 0x000fe20003f66270 */
[----:B------:R-:W-:Y:S01]  /*0f60*/  IMAD.X R5, RZ, RZ, ~R8, P1 ;  /* 0x000000ffff057224 */ /* 0x000fe200008e0e08 */
[----:B------:R-:W-:-:S04]  /*0f70*/  SEL R4, R4, R9, !P0 ;  /* 0x0000000904047207 */ /* 0x000fc80004000000 */
[----:B------:R-:W-:-:S04]  /*0f80*/  SEL R5, R5, R8, !P0 ;  /* 0x0000000805057207 */ /* 0x000fc80004000000 */
[----:B------:R-:W0:Y:S08]  /*0f90*/  I2F.U64.RP R16, R4 ;  /* 0x0000000400107312 */ /* 0x000e300000309000 */
[----:B0-----:R-:W0:Y:S02]  /*0fa0*/  MUFU.RCP R16, R16 ;  /* 0x0000001000107308 */ /* 0x001e240000001000 */
[----:B0-----:R-:W-:-:S06]  /*0fb0*/  VIADD R12, R16, 0x1ffffffe ;  /* 0x1ffffffe100c7836 */ /* 0x001fcc0000000000 */
[----:B------:R-:W0:Y:S02]  /*0fc0*/  F2I.U64.TRUNC R12, R12 ;  /* 0x0000000c000c7311 */ /* 0x000e24000020d800 */
[----:B0-----:R-:W-:-:S04]  /*0fd0*/  IMAD.WIDE.U32 R14, R12, R4, RZ ;  /* 0x000000040c0e7225 */ /* 0x001fc800078e00ff */
[----:B------:R-:W-:Y:S01]  /*0fe0*/  IMAD R15, R12, R5, R15 ;  /* 0x000000050c0f7224 */ /* 0x000fe200078e020f */
[----:B------:R-:W-:-:S03]  /*0ff0*/  IADD3 R17, P0, PT, RZ, -R14, RZ ;  /* 0x8000000eff117210 */ /* 0x000fc60007f1e0ff */
[----:B------:R-:W-:Y:S02]  /*1000*/  IMAD R15, R13, R4, R15 ;  /* 0x000000040d0f7224 */ /* 0x000fe400078e020f */
[----:B------:R-:W-:-:S04]  /*1010*/  IMAD.HI.U32 R14, R12, R17, RZ ;  /* 0x000000110c0e7227 */ /* 0x000fc800078e00ff */
[----:B------:R-:W-:Y:S01]  /*1020*/  IMAD.X R19, RZ, RZ, ~R15, P0 ;  /* 0x000000ffff137224 */ /* 0x000fe200000e0e0f */
[----:B------:R-:W-:-:S03]  /*1030*/  MOV R15, R12 ;  /* 0x0000000c000f7202 */ /* 0x000fc60000000f00 */
[-C--:B------:R-:W-:Y:S02]  /*1040*/  IMAD R21, R13, R19.reuse, RZ ;  /* 0x000000130d157224 */ /* 0x080fe400078e02ff */
[----:B------:R-:W-:-:S04]  /*1050*/  IMAD.WIDE.U32 R14, P0, R12, R19, R14 ;  /* 0x000000130c0e7225 */ /* 0x000fc8000780000e */
[----:B------:R-:W-:-:S04]  /*1060*/  IMAD.HI.U32 R19, R13, R19, RZ ;  /* 0x000000130d137227 */ /* 0x000fc800078e00ff */
[----:B------:R-:W-:-:S05]  /*1070*/  IMAD.HI.U32 R14, P1, R13, R17, R14 ;  /* 0x000000110d0e7227 */ /* 0x000fca000782000e */
[----:B------:R-:W-:Y:S01]  /*1080*/  IADD3 R15, P2, PT, R21, R14, RZ ;  /* 0x0000000e150f7210 */ /* 0x000fe20007f5e0ff */
[----:B------:R-:W-:-:S04]  /*1090*/  IMAD.X R14, R19, 0x1, R13, P0 ;  /* 0x00000001130e7824 */ /* 0x000fc800000e060d */
[----:B------:R-:W-:Y:S01]  /*10a0*/  IMAD.WIDE.U32 R12, R15, R4, RZ ;  /* 0x000000040f0c7225 */ /* 0x000fe200078e00ff */
[----:B------:R-:W-:-:S03]  /*10b0*/  IADD3.X R17, PT, PT, RZ, RZ, R14, P2, P1 ;  /* 0x000000ffff117210 */ /* 0x000fc600017e240e */
[----:B------:R-:W-:Y:S01]  /*10c0*/  IMAD R13, R15, R5, R13 ;  /* 0x000000050f0d7224 */ /* 0x000fe200078e020d */
[----:B------:R-:W-:-:S03]  /*10d0*/  IADD3 R19, P0, PT, RZ, -R12, RZ ;  /* 0x8000000cff137210 */ /* 0x000fc60007f1e0ff */
[----:B------:R-:W-:Y:S02]  /*10e0*/  IMAD R13, R17, R4, R13 ;  /* 0x00000004110d7224 */ /* 0x000fe400078e020d */
[----:B------:R-:W-:-:S04]  /*10f0*/  IMAD.HI.U32 R14, R15, R19, RZ ;  /* 0x000000130f0e7227 */ /* 0x000fc800078e00ff */
[----:B------:R-:W-:Y:S01]  /*1100*/  IMAD.X R12, RZ, RZ, ~R13, P0 ;  /* 0x000000ffff0c7224 */ /* 0x000fe200000e0e0d */
[----:B------:R-:W-:-:S03]  /*1110*/  IADD3 R13, P4, PT, RZ, -R10, RZ ;  /* 0x8000000aff0d7210 */ /* 0x000fc60007f9e0ff */
[----:B------:R-:W-:-:S04]  /*1120*/  IMAD.WIDE.U32 R14, P0, R15, R12, R14 ;  /* 0x0000000c0f0e7225 */ /* 0x000fc8000780000e */
[----:B------:R-:W-:Y:S02]  /*1130*/  IMAD.X R16, RZ, RZ, ~R11, P4 ;  /* 0x000000ffff107224 */ /* 0x000fe400020e0e0b */
[----:B------:R-:W-:Y:S01]  /*1140*/  IMAD.HI.U32 R14, P1, R17, R19, R14 ;  /* 0x00000013110e7227 */ /* 0x000fe2000782000e */
[----:B------:R-:W-:-:S03]  /*1150*/  SEL R15, R13, R10, !P3 ;  /* 0x0000000a0d0f7207 */ /* 0x000fc60005800000 */
[CC--:B------:R-:W-:Y:S02]  /*1160*/  IMAD R19, R17.reuse, R12.reuse, RZ ;  /* 0x0000000c11137224 */ /* 0x0c0fe400078e02ff */
[----:B------:R-:W-:-:S03]  /*1170*/  IMAD.HI.U32 R10, R17, R12, RZ ;  /* 0x0000000c110a7227 */ /* 0x000fc600078e00ff */
[----:B------:R-:W-:Y:S01]  /*1180*/  IADD3 R14, P2, PT, R19, R14, RZ ;  /* 0x0000000e130e7210 */ /* 0x000fe20007f5e0ff */
[----:B------:R-:W-:Y:S01]  /*1190*/  IMAD.MOV.U32 R13, RZ, RZ, RZ ;  /* 0x000000ffff0d7224 */ /* 0x000fe200078e00ff */
[----:B------:R-:W-:Y:S02]  /*11a0*/  IADD3.X R10, PT, PT, R10, R17, RZ, P0, !PT ;  /* 0x000000110a0a7210 */ /* 0x000fe400007fe4ff */
[----:B------:R-:W-:Y:S01]  /*11b0*/  SEL R17, R16, R11, !P3 ;  /* 0x0000000b10117207 */ /* 0x000fe20005800000 */
[----:B------:R-:W-:Y:S01]  /*11c0*/  IMAD.HI.U32 R12, R14, R15, RZ ;  /* 0x0000000f0e0c7227 */ /* 0x000fe200078e00ff */
[----:B------:R-:W-:Y:S02]  /*11d0*/  IADD3.X R10, PT, PT, RZ, RZ, R10, P2, P1 ;  /* 0x000000ffff0a7210 */ /* 0x000fe400017e240a */
[----:B------:R-:W-:Y:S01]  /*11e0*/  LOP3.LUT R11, R8, R11, RZ, 0x3c, !PT ;  /* 0x0000000b080b7212 */ /* 0x000fe200078e3cff */
[----:B------:R-:W-:-:S04]  /*11f0*/  IMAD.WIDE.U32 R12, R14, R17, R12 ;  /* 0x000000110e0c7225 */ /* 0x000fc800078e000c */
[C---:B------:R-:W-:Y:S02]  /*1200*/  IMAD R19, R10.reuse, R17, RZ ;  /* 0x000000110a137224 */ /* 0x040fe400078e02ff */
[----:B------:R-:W-:-:S04]  /*1210*/  IMAD.HI.U32 R12, P0, R10, R15, R12 ;  /* 0x0000000f0a0c7227 */ /* 0x000fc8000780000c */
[----:B------:R-:W-:Y:S01]  /*1220*/  IMAD.HI.U32 R10, R10, R17, RZ ;  /* 0x000000110a0a7227 */ /* 0x000fe200078e00ff */
[----:B------:R-:W-:-:S03]  /*1230*/  IADD3 R19, P1, PT, R19, R12, RZ ;  /* 0x0000000c13137210 */ /* 0x000fc60007f3e0ff */
[----:B------:R-:W-:Y:S02]  /*1240*/  IMAD.X R10, RZ, RZ, R10, P0 ;  /* 0x000000ffff0a7224 */ /* 0x000fe400000e060a */
[----:B------:R-:W-:-:S04]  /*1250*/  IMAD.WIDE.U32 R12, R19, R4, RZ ;  /* 0x00000004130c7225 */ /* 0x000fc800078e00ff */
[----:B------:R-:W-:Y:S01]  /*1260*/  IMAD.X R21, RZ, RZ, R10, P1 ;  /* 0x000000ffff157224 */ /* 0x000fe200008e060a */
[----:B------:R-:W-:Y:S01]  /*1270*/  IADD3 R23, P1, PT, -R12, R15, RZ ;  /* 0x0000000f0c177210 */ /* 0x000fe20007f3e1ff */
[----:B------:R-:W-:-:S03]  /*1280*/  IMAD R10, R19, R5, R13 ;  /* 0x00000005130a7224 */ /* 0x000fc600078e020d */
[-C--:B------:R-:W-:Y:S01]  /*1290*/  ISETP.GE.U32.AND P0, PT, R23, R4.reuse, PT ;  /* 0x000000041700720c */ /* 0x080fe20003f06070 */
[----:B------:R-:W-:-:S05]  /*12a0*/  IMAD R10, R21, R4, R10 ;  /* 0x00000004150a7224 */ /* 0x000fca00078e020a */
[----:B------:R-:W-:Y:S02]  /*12b0*/  IADD3.X R17, PT, PT, ~R10, R17, RZ, P1, !PT ;  /* 0x000000110a117210 */ /* 0x000fe40000ffe5ff */
[----:B------:R-:W-:Y:S02]  /*12c0*/  IADD3 R13, P1, PT, R23, -R4, RZ ;  /* 0x80000004170d7210 */ /* 0x000fe40007f3e0ff */
[----:B------:R-:W-:Y:S02]  /*12d0*/  ISETP.GE.U32.AND.EX P0, PT, R17, R5, PT, P0 ;  /* 0x000000051100720c */ /* 0x000fe40003f06100 */
[----:B------:R-:W-:Y:S01]  /*12e0*/  IADD3 R10, P2, PT, R19, 0x1, RZ ;  /* 0x00000001130a7810 */ /* 0x000fe20007f5e0ff */
[----:B------:R-:W-:Y:S01]  /*12f0*/  IMAD.X R15, R17, 0x1, ~R5, P1 ;  /* 0x00000001110f7824 */ /* 0x000fe200008e0e05 */
[----:B------:R-:W-:Y:S02]  /*1300*/  SEL R13, R13, R23, P0 ;  /* 0x000000170d0d7207 */ /* 0x000fe40000000000 */
[----:B------:R-:W-:Y:S01]  /*1310*/  SEL R19, R10, R19, P0 ;  /* 0x000000130a137207 */ /* 0x000fe20000000000 */
[----:B------:R-:W-:Y:S01]  /*1320*/  IMAD.X R12, RZ, RZ, R21, P2 ;  /* 0x000000ffff0c7224 */ /* 0x000fe200010e0615 */
[----:B------:R-:W-:-:S02]  /*1330*/  SEL R15, R15, R17, P0 ;  /* 0x000000110f0f7207 */ /* 0x000fc40000000000 */
[----:B------:R-:W-:Y:S02]  /*1340*/  ISETP.GE.U32.AND P1, PT, R13, R4, PT ;  /* 0x000000040d00720c */ /* 0x000fe40003f26070 */
[----:B------:R-:W-:Y:S02]  /*1350*/  SEL R21, R12, R21, P0 ;  /* 0x000000150c157207 */ /* 0x000fe40000000000 */
[----:B------:R-:W-:Y:S02]  /*1360*/  IADD3 R10, P2, PT, R19, 0x1, RZ ;  /* 0x00000001130a7810 */ /* 0x000fe40007f5e0ff */
[----:B------:R-:W-:Y:S02]  /*1370*/  ISETP.GE.U32.AND.EX P0, PT, R15, R5, PT, P1 ;  /* 0x000000050f00720c */ /* 0x000fe40003f06110 */
[----:B------:R-:W-:Y:S01]  /*1380*/  ISETP.GE.AND P1, PT, R11, RZ, PT ;  /* 0x000000ff0b00720c */ /* 0x000fe20003f26270 */
[----:B------:R-:W-:Y:S01]  /*1390*/  IMAD.X R4, RZ, RZ, R21, P2 ;  /* 0x000000ffff047224 */ /* 0x000fe200010e0615 */
[----:B------:R-:W-:-:S04]  /*13a0*/  SEL R10, R10, R19, P0 ;  /* 0x000000130a0a7207 */ /* 0x000fc80000000000 */
[----:B------:R-:W-:Y:S02]  /*13b0*/  SEL R4, R4, R21, P0 ;  /* 0x0000001504047207 */ /* 0x000fe40000000000 */
[----:B------:R-:W-:Y:S02]  /*13c0*/  IADD3 R5, P2, PT, RZ, -R10, RZ ;  /* 0x8000000aff057210 */ /* 0x000fe40007f5e0ff */
[----:B------:R-:W-:Y:S02]  /*13d0*/  ISETP.NE.U32.AND P0, PT, R9, RZ, PT ;  /* 0x000000ff0900720c */ /* 0x000fe40003f05070 */
[----:B------:R-:W-:Y:S02]  /*13e0*/  IADD3.X R11, PT, PT, RZ, ~R4, RZ, P2, !PT ;  /* 0x80000004ff0b7210 */ /* 0x000fe400017fe4ff */
[----:B------:R-:W-:Y:S01]  /*13f0*/  SEL R10, R5, R10, !P1 ;  /* 0x0000000a050a7207 */ /* 0x000fe20004800000 */
[----:B------:R-:W-:Y:S01]  /*1400*/  IMAD.MOV.U32 R5, RZ, RZ, 0x0 ;  /* 0x00000000ff057424 */ /* 0x000fe200078e00ff */
[----:B------:R-:W-:Y:S01]  /*1410*/  SEL R11, R11, R4, !P1 ;  /* 0x000000040b0b7207 */ /* 0x000fe20004800000 */
[----:B------:R-:W-:Y:S01]  /*1420*/  IMAD.MOV.U32 R4, RZ, RZ, R0 ;  /* 0x000000ffff047224 */ /* 0x000fe200078e0000 */
[----:B------:R-:W-:-:S04]  /*1430*/  ISETP.NE.AND.EX P0, PT, R8, RZ, PT, P0 ;  /* 0x000000ff0800720c */ /* 0x000fc80003f05300 */
[----:B------:R-:W-:Y:S02]  /*1440*/  SEL R10, R10, 0xffffffff, P0 ;  /* 0xffffffff0a0a7807 */ /* 0x000fe40000000000 */
[----:B------:R-:W-:Y:S01]  /*1450*/  SEL R11, R11, 0xffffffff, P0 ;  /* 0xffffffff0b0b7807 */ /* 0x000fe20000000000 */
[----:B------:R-:W-:Y:S06]  /*1460*/  RET.REL.NODEC R4 `(_Z20findOriginStructuresllPVl) ;  /* 0xffffffe804e47950 */ /* 0x000fec0003c3ffff */
.L_x_11:
[----:B------:R-:W-:-:S00]  /*1470*/  BRA `(.L_x_11) ;  /* 0xfffffffc00fc7947 */ /* 0x000fc0000383ffff */
[----:B------:R-:W-:-:S00]  /*1480*/  NOP ;  /* 0x0000000000007918 */ /* 0x000fc00000000000 */
[----:B------:R-:W-:-:S00]  /*1490*/  NOP ;  /* 0x0000000000007918 */ /* 0x000fc00000000000 */
[----:B------:R-:W-:-:S00]  /*14a0*/  NOP ;  /* 0x0000000000007918 */ /* 0x000fc00000000000 */
[----:B------:R-:W-:-:S00]  /*14b0*/  NOP ;  /* 0x0000000000007918 */ /* 0x000fc00000000000 */
[----:B------:R-:W-:-:S00]  /*14c0*/  NOP ;  /* 0x0000000000007918 */ /* 0x000fc00000000000 */
[----:B------:R-:W-:-:S00]  /*14d0*/  NOP ;  /* 0x0000000000007918 */ /* 0x000fc00000000000 */
[----:B------:R-:W-:-:S00]  /*14e0*/  NOP ;  /* 0x0000000000007918 */ /* 0x000fc00000000000 */
[----:B------:R-:W-:-:S00]  /*14f0*/  NOP ;  /* 0x0000000000007918 */ /* 0x000fc00000000000 */
.L_x_12:


//--------------------- .nv.shared.reserved.0     --------------------------
	.section	.nv.shared.reserved.0,"aw",@nobits
	.weak		__nv_reservedSMEM_offset_0_alias
	.size		__nv_reservedSMEM_offset_0_alias, 0, 64
	.other		__nv_reservedSMEM_offset_0_alias,@"STO_CUDA_RESERVED_SHARED STV_DEFAULT"
__nv_reservedSMEM_offset_0_alias:
	.zero		0
	.zero		64


//--------------------- .nv.constant0._Z20findOriginStructuresllPVl --------------------------
	.section	.nv.constant0._Z20findOriginStructuresllPVl,"a",@progbits
	.sectionflags	@""
	.align	4
.nv.constant0._Z20findOriginStructuresllPVl:
	.zero		920


//--------------------- SYMBOLS --------------------------

	.type		.nv.reservedSmem.offset0,@object
	.size		.nv.reservedSmem.offset0,0x4
